//
// Generated by NVIDIA NVVM Compiler
//
// Compiler Build ID: CL-36424714
// Cuda compilation tools, release 13.0, V13.0.88
// Based on NVVM 20.0.0
//

.version 9.0
.target sm_100
.address_size 64

	// .globl	_Z6kernelPi
.extern .func  (.param .b32 func_retval0) vprintf
(
	.param .b64 vprintf_param_0,
	.param .b64 vprintf_param_1
)
;
.global .align 1 .b8 $str[81] = {72, 101, 108, 108, 111, 32, 119, 111, 114, 108, 100, 33, 32, 73, 39, 109, 32, 97, 32, 116, 104, 114, 101, 97, 100, 32, 37, 100, 32, 105, 110, 32, 98, 108, 111, 99, 107, 32, 37, 100, 44, 32, 109, 121, 32, 103, 108, 111, 98, 97, 108, 32, 105, 100, 32, 105, 115, 32, 37, 100, 32, 97, 110, 100, 32, 109, 121, 32, 118, 97, 108, 117, 101, 32, 105, 115, 32, 37, 100, 10};

.visible .entry _Z6kernelPi(
	.param .u64 .ptr .align 1 _Z6kernelPi_param_0
)
{
	.local .align 16 .b8 	__local_depot0[16];
	.reg .b64 	%SP;
	.reg .b64 	%SPL;
	.reg .b32 	%r<11>;
	.reg .b64 	%rd<9>;

	mov.u64 	%SPL, __local_depot0;
	cvta.local.u64 	%SP, %SPL;
	ld.param.u64 	%rd1, [_Z6kernelPi_param_0];
	cvta.to.global.u64 	%rd2, %rd1;
	add.u64 	%rd3, %SP, 0;
	add.u64 	%rd4, %SPL, 0;
	mov.u32 	%r1, %ctaid.x;
	mov.u32 	%r2, %ntid.x;
	mov.u32 	%r3, %ntid.y;
	mov.u32 	%r4, %tid.y;
	mov.u32 	%r5, %tid.x;
	mad.lo.s32 	%r6, %r3, %r1, %r4;
	mad.lo.s32 	%r7, %r6, %r2, %r5;
	mul.wide.s32 	%rd5, %r7, 4;
	add.s64 	%rd6, %rd2, %rd5;
	ld.global.u32 	%r8, [%rd6];
	st.local.v4.u32 	[%rd4], {%r5, %r1, %r7, %r8};
	mov.u64 	%rd7, $str;
	cvta.global.u64 	%rd8, %rd7;
	{ // callseq 0, 0
	.param .b64 param0;
	st.param.b64 	[param0], %rd8;
	.param .b64 param1;
	st.param.b64 	[param1], %rd3;
	.param .b32 retval0;
	call.uni (retval0), 
	vprintf, 
	(
	param0, 
	param1
	);
	ld.param.b32 	%r9, [retval0];
	} // callseq 0
	ret;

}


// ===== COMPILED SASS (sm_100) =====

	.target	sm_100

	.elftype	@"ET_EXEC"


//--------------------- .note.nv.tkinfo           --------------------------
	.section	.note.nv.tkinfo,"",@"SHT_NOTE"
	.sectionflags	@"SHF_NOTE_NV_TKINFO"
	.tkinfo
        /*0018*/ 	.word	0x00000002
        /*0030*/ 	.string	""
        /*0030*/ 	.string	"ptxas"
        /*0030*/ 	.string	"Cuda compilation tools, release 13.0, V13.0.88"
        /*0030*/ 	.string	"Build cuda_13.0.r13.0/compiler.36424714_0"
        /*0030*/ 	.string	"-arch sm_100 -m 64 "



//--------------------- .note.nv.cuinfo           --------------------------
	.section	.note.nv.cuinfo,"",@"SHT_NOTE"
	.sectionflags	@"SHF_NOTE_NV_CUINFO"
        /*0018*/ 	.short	0x0002
        /*001a*/ 	.short	0x0064
        /*001c*/ 	.short	0x0082
	.zero		2


//--------------------- .nv.info                  --------------------------
	.section	.nv.info,"",@"SHT_CUDA_INFO"
	.align	4


	//----- nvinfo : EIATTR_REGCOUNT
	.align		4
        /*0000*/ 	.byte	0x04, 0x2f
        /*0002*/ 	.short	(.L_2 - .L_1)
	.align		4
.L_1:
        /*0004*/ 	.word	index@(_Z6kernelPi)
        /*0008*/ 	.word	0x00000018


	//----- nvinfo : EIATTR_FRAME_SIZE
	.align		4
.L_2:
        /*000c*/ 	.byte	0x04, 0x11
        /*000e*/ 	.short	(.L_4 - .L_3)
	.align		4
.L_3:
        /*0010*/ 	.word	index@(_Z6kernelPi)
        /*0014*/ 	.word	0x00000010


	//----- nvinfo : EIATTR_MIN_STACK_SIZE
	.align		4
.L_4:
        /*0018*/ 	.byte	0x04, 0x12
        /*001a*/ 	.short	(.L_6 - .L_5)
	.align		4
.L_5:
        /*001c*/ 	.word	index@(_Z6kernelPi)
        /*0020*/ 	.word	0x00000010
.L_6:


//--------------------- .nv.compat                --------------------------
	.section	.nv.compat,"",@"SHT_CUDA_COMPAT_INFO"
	.align	4
        /*0000*/ 	.byte	0x02, 0x09, 0x00, 0x00, 0x02, 0x02, 0x01, 0x00, 0x02, 0x05, 0x05, 0x00, 0x03, 0x07, 0x01, 0x01
        /*0010*/ 	.byte	0x02, 0x03, 0x00, 0x00, 0x02, 0x06, 0x01, 0x00, 0x04, 0x0b, 0x08, 0x00, 0x09, 0x00, 0x00, 0x00
        /*0020*/ 	.byte	0x00, 0x00, 0x00, 0x00


//--------------------- .nv.info._Z6kernelPi      --------------------------
	.section	.nv.info._Z6kernelPi,"",@"SHT_CUDA_INFO"
	.sectionflags	@""
	.align	4


	//----- nvinfo : EIATTR_CUDA_API_VERSION
	.align		4
        /*0000*/ 	.byte	0x04, 0x37
        /*0002*/ 	.short	(.L_8 - .L_7)
.L_7:
        /*0004*/ 	.word	0x00000082


	//----- nvinfo : EIATTR_KPARAM_INFO
	.align		4
.L_8:
        /*0008*/ 	.byte	0x04, 0x17
        /*000a*/ 	.short	(.L_10 - .L_9)
.L_9:
        /*000c*/ 	.word	0x00000000
        /*0010*/ 	.short	0x0000
        /*0012*/ 	.short	0x0000
        /*0014*/ 	.byte	0x00, 0xf5, 0x21, 0x00


	//----- nvinfo : EIATTR_SPARSE_MMA_MASK
	.align		4
.L_10:
        /*0018*/ 	.byte	0x03, 0x50
        /*001a*/ 	.short	0x0000


	//----- nvinfo : EIATTR_MAXREG_COUNT
	.align		4
        /*001c*/ 	.byte	0x03, 0x1b
        /*001e*/ 	.short	0x00ff


	//----- nvinfo : EIATTR_EXTERNS
	.align		4
        /*0020*/ 	.byte	0x04, 0x0f
        /*0022*/ 	.short	(.L_12 - .L_11)


	//   ....[0]....
	.align		4
.L_11:
        /*0024*/ 	.word	index@(vprintf)


	//----- nvinfo : EIATTR_MERCURY_ISA_VERSION
	.align		4
.L_12:
        /*0028*/ 	.byte	0x03, 0x5f
        /*002a*/ 	.short	0x0101


	//----- nvinfo : EIATTR_VRC_CTA_INIT_COUNT
	.align		4
        /*002c*/ 	.byte	0x02, 0x4a
	.zero		1
	.zero		1


	//----- nvinfo : EIATTR_SYSCALL_OFFSETS
	.align		4
        /*0030*/ 	.byte	0x04, 0x46
        /*0032*/ 	.short	(.L_14 - .L_13)


	//   ....[0]....
.L_13:
        /*0034*/ 	.word	0x00000180


	//----- nvinfo : EIATTR_EXIT_INSTR_OFFSETS
	.align		4
.L_14:
        /*0038*/ 	.byte	0x04, 0x1c
        /*003a*/ 	.short	(.L_16 - .L_15)


	//   ....[0]....
.L_15:
        /*003c*/ 	.word	0x00000190


	//----- nvinfo : EIATTR_CBANK_PARAM_SIZE
	.align		4
.L_16:
        /*0040*/ 	.byte	0x03, 0x19
        /*0042*/ 	.short	0x0008


	//----- nvinfo : EIATTR_PARAM_CBANK
	.align		4
        /*0044*/ 	.byte	0x04, 0x0a
        /*0046*/ 	.short	(.L_18 - .L_17)
	.align		4
.L_17:
        /*0048*/ 	.word	index@(.nv.constant0._Z6kernelPi)
        /*004c*/ 	.short	0x0380
        /*004e*/ 	.short	0x0008


	//----- nvinfo : EIATTR_SW_WAR
	.align		4
.L_18:
        /*0050*/ 	.byte	0x04, 0x36
        /*0052*/ 	.short	(.L_20 - .L_19)
.L_19:
        /*0054*/ 	.word	0x00000008
.L_20:


//--------------------- .nv.callgraph             --------------------------
	.section	.nv.callgraph,"",@"SHT_CUDA_CALLGRAPH"
	.align	4
	.sectionentsize	8
	.align		4
        /*0000*/ 	.word	0x00000000
	.align		4
        /*0004*/ 	.word	0xffffffff
	.align		4
        /*0008*/ 	.word	index@(_Z6kernelPi)
	.align		4
        /*000c*/ 	.word	index@(vprintf)
	.align		4
        /*0010*/ 	.word	0x00000000
	.align		4
        /*0014*/ 	.word	0xfffffffe
	.align		4
        /*0018*/ 	.word	0x00000000
	.align		4
        /*001c*/ 	.word	0xfffffffd
	.align		4
        /*0020*/ 	.word	0x00000000
	.align		4
        /*0024*/ 	.word	0xfffffffc


//--------------------- .nv.constant4             --------------------------
	.section	.nv.constant4,"a",@progbits
	.align	8
	.align		8
.nv.constant4:
        /*0000*/ 	.dword	vprintf
	.align		8
        /*0008*/ 	.dword	$str


//--------------------- .text._Z6kernelPi         --------------------------
	.section	.text._Z6kernelPi,"ax",@progbits
	.align	128
        .global         _Z6kernelPi
        .type           _Z6kernelPi,@function
        .size           _Z6kernelPi,(.L_x_2 - _Z6kernelPi)
        .other          _Z6kernelPi,@"STO_CUDA_ENTRY STV_DEFAULT"
_Z6kernelPi:
.text._Z6kernelPi:
[----:B------:R-:W0:Y:S01]  /*0000*/  LDC R1, c[0x0][0x37c] ;  /* 0x0000df00ff017b82 */ /* 0x000e220000000800 */
[----:B------:R-:W1:Y:S01]  /*0010*/  S2R R0, SR_TID.Y ;  /* 0x0000000000007919 */ /* 0x000e620000002200 */
[----:B------:R-:W2:Y:S06]  /*0020*/  LDCU UR6, c[0x0][0x2fc] ;  /* 0x00005f80ff0677ac */ /* 0x000eac0008000800 */
[----:B------:R-:W3:Y:S01]  /*0030*/  LDC.64 R2, c[0x0][0x380] ;  /* 0x0000e000ff027b82 */ /* 0x000ee20000000a00 */
[----:B0-----:R-:W-:Y:S01]  /*0040*/  VIADD R1, R1, 0xfffffff0 ;  /* 0xfffffff001017836 */ /* 0x001fe20000000000 */
[----:B------:R-:W1:Y:S01]  /*0050*/  S2R R13, SR_CTAID.X ;  /* 0x00000000000d7919 */ /* 0x000e620000002500 */
[----:B------:R-:W0:Y:S01]  /*0060*/  LDCU UR7, c[0x0][0x360] ;  /* 0x00006c00ff0777ac */ /* 0x000e220008000800 */
[----:B------:R-:W0:Y:S01]  /*0070*/  S2R R12, SR_TID.X ;  /* 0x00000000000c7919 */ /* 0x000e220000002100 */
[----:B------:R-:W1:Y:S01]  /*0080*/  LDCU UR8, c[0x0][0x364] ;  /* 0x00006c80ff0877ac */ /* 0x000e620008000800 */
[----:B------:R-:W4:Y:S01]  /*0090*/  LDCU.64 UR4, c[0x0][0x358] ;  /* 0x00006b00ff0477ac */ /* 0x000f220008000a00 */
[----:B-1----:R-:W-:Y:S01]  /*00a0*/  IMAD R5, R13, UR8, R0 ;  /* 0x000000080d057c24 */ /* 0x002fe2000f8e0200 */
[----:B------:R-:W1:Y:S03]  /*00b0*/  LDCU.64 UR8, c[0x4][0x8] ;  /* 0x01000100ff0877ac */ /* 0x000e660008000a00 */
[----:B0-----:R-:W-:-:S04]  /*00c0*/  IMAD R14, R5, UR7, R12 ;  /* 0x00000007050e7c24 */ /* 0x001fc8000f8e020c */
[----:B---3--:R-:W-:-:S05]  /*00d0*/  IMAD.WIDE R2, R14, 0x4, R2 ;  /* 0x000000040e027825 */ /* 0x008fca00078e0202 */
[----:B----4-:R-:W3:Y:S01]  /*00e0*/  LDG.E R15, desc[UR4][R2.64] ;  /* 0x00000004020f7981 */ /* 0x010ee2000c1e1900 */
[----:B------:R-:W-:Y:S01]  /*00f0*/  MOV R0, 0x0 ;  /* 0x0000000000007802 */ /* 0x000fe20000000f00 */
[----:B------:R-:W0:Y:S03]  /*0100*/  LDCU UR4, c[0x0][0x2f8] ;  /* 0x00005f00ff0477ac */ /* 0x000e260008000800 */
[----:B------:R4:W3:Y:S01]  /*0110*/  LDC.64 R8, c[0x4][R0] ;  /* 0x0100000000087b82 */ /* 0x0008e20000000a00 */
[----:B-1----:R-:W-:Y:S01]  /*0120*/  IMAD.U32 R4, RZ, RZ, UR8 ;  /* 0x00000008ff047e24 */ /* 0x002fe2000f8e00ff */
[----:B------:R-:W-:Y:S02]  /*0130*/  MOV R5, UR9 ;  /* 0x0000000900057c02 */ /* 0x000fe40008000f00 */
[----:B0-----:R-:W-:-:S04]  /*0140*/  IADD3 R6, P0, PT, R1, UR4, RZ ;  /* 0x0000000401067c10 */ /* 0x001fc8000ff1e0ff */
[----:B--2---:R-:W-:Y:S01]  /*0150*/  IADD3.X R7, PT, PT, RZ, UR6, RZ, P0, !PT ;  /* 0x00000006ff077c10 */ /* 0x004fe200087fe4ff */
[----:B---3--:R4:W-:Y:S08]  /*0160*/  STL.128 [R1], R12 ;  /* 0x0000000c01007387 */ /* 0x0089f00000100c00 */
[----:B------:R-:W-:-:S07]  /*0170*/  LEPC R20, `(.L_x_0) ;  /* 0x000000001014794e */ /* 0x000fce0000000000 */
[----:B----4-:R-:W-:Y:S05]  /*0180*/  CALL.ABS.NOINC R8 ;  /* 0x0000000008007343 */ /* 0x010fea0003c00000 */
.L_x_0:
[----:B------:R-:W-:Y:S05]  /*0190*/  EXIT ;  /* 0x000000000000794d */ /* 0x000fea0003800000 */
.L_x_1:
[----:B------:R-:W-:-:S00]  /*01a0*/  BRA `(.L_x_1) ;  /* 0xfffffffc00fc7947 */ /* 0x000fc0000383ffff */
[----:B------:R-:W-:-:S00]  /*01b0*/  NOP ;  /* 0x0000000000007918 */ /* 0x000fc00000000000 */
        /* <DEDUP_REMOVED lines=12> */
.L_x_2:


//--------------------- .nv.global.init           --------------------------
	.section	.nv.global.init,"aw",@progbits
.nv.global.init:
	.type		$str,@object
	.size		$str,(.L_0 - $str)
$str:
        /*0000*/ 	.byte	0x48, 0x65, 0x6c, 0x6c, 0x6f, 0x20, 0x77, 0x6f, 0x72, 0x6c, 0x64, 0x21, 0x20, 0x49, 0x27, 0x6d
        /*0010*/ 	.byte	0x20, 0x61, 0x20, 0x74, 0x68, 0x72, 0x65, 0x61, 0x64, 0x20, 0x25, 0x64, 0x20, 0x69, 0x6e, 0x20
        /*0020*/ 	.byte	0x62, 0x6c, 0x6f, 0x63, 0x6b, 0x20, 0x25, 0x64, 0x2c, 0x20, 0x6d, 0x79, 0x20, 0x67, 0x6c, 0x6f
        /*0030*/ 	.byte	0x62, 0x61, 0x6c, 0x20, 0x69, 0x64, 0x20, 0x69, 0x73, 0x20, 0x25, 0x64, 0x20, 0x61, 0x6e, 0x64
        /*0040*/ 	.byte	0x20, 0x6d, 0x79, 0x20, 0x76, 0x61, 0x6c, 0x75, 0x65, 0x20, 0x69, 0x73, 0x20, 0x25, 0x64, 0x0a
        /*0050*/ 	.byte	0x00
.L_0:


//--------------------- .nv.shared.reserved.0     --------------------------
	.section	.nv.shared.reserved.0,"aw",@nobits
	.weak		__nv_reservedSMEM_offset_0_alias
	.size		__nv_reservedSMEM_offset_0_alias, 0, 64
	.other		__nv_reservedSMEM_offset_0_alias,@"STO_CUDA_RESERVED_SHARED STV_DEFAULT"
__nv_reservedSMEM_offset_0_alias:
	.zero		0
	.zero		64


//--------------------- .nv.constant0._Z6kernelPi --------------------------
	.section	.nv.constant0._Z6kernelPi,"a",@progbits
	.sectionflags	@""
	.align	4
.nv.constant0._Z6kernelPi:
	.zero		904


//--------------------- SYMBOLS --------------------------

	.type		.nv.reservedSmem.offset0,@object
	.size		.nv.reservedSmem.offset0,0x4
	.type		vprintf,@function
